//
// Generated by NVIDIA NVVM Compiler
//
// Compiler Build ID: CL-36424714
// Cuda compilation tools, release 13.0, V13.0.88
// Based on NVVM 20.0.0
//

.version 9.0
.target sm_100
.address_size 64

	// .globl	_Z3addPiS_
.extern .func  (.param .b32 func_retval0) vprintf
(
	.param .b64 vprintf_param_0,
	.param .b64 vprintf_param_1
)
;
.global .align 1 .b8 $str[26] = {91, 84, 69, 83, 84, 93, 32, 77, 97, 116, 114, 105, 120, 32, 111, 110, 32, 100, 101, 118, 105, 99, 101, 58, 10};
.global .align 1 .b8 $str$1[11] = {40, 37, 102, 44, 32, 37, 102, 41, 32, 32};
.global .align 1 .b8 $str$2[2] = {10};

.visible .entry _Z3addPiS_(
	.param .u64 .ptr .align 1 _Z3addPiS__param_0,
	.param .u64 .ptr .align 1 _Z3addPiS__param_1
)
{
	.reg .pred 	%p<2>;
	.reg .b32 	%r<4>;
	.reg .b64 	%rd<8>;

	ld.param.u64 	%rd1, [_Z3addPiS__param_0];
	ld.param.u64 	%rd2, [_Z3addPiS__param_1];
	mov.u32 	%r1, %ctaid.x;
	setp.gt.u32 	%p1, %r1, 9;
	@%p1 bra 	$L__BB0_2;
	cvta.to.global.u64 	%rd3, %rd1;
	cvta.to.global.u64 	%rd4, %rd2;
	mul.wide.u32 	%rd5, %r1, 4;
	add.s64 	%rd6, %rd3, %rd5;
	ld.global.u32 	%r2, [%rd6];
	shl.b32 	%r3, %r2, 1;
	add.s64 	%rd7, %rd4, %rd5;
	st.global.u32 	[%rd7], %r3;
$L__BB0_2:
	ret;

}
	// .globl	_Z3addiPfS_
.visible .entry _Z3addiPfS_(
	.param .u32 _Z3addiPfS__param_0,
	.param .u64 .ptr .align 1 _Z3addiPfS__param_1,
	.param .u64 .ptr .align 1 _Z3addiPfS__param_2
)
{
	.reg .pred 	%p<7>;
	.reg .b32 	%r<31>;
	.reg .b32 	%f<16>;
	.reg .b64 	%rd<18>;

	ld.param.u32 	%r12, [_Z3addiPfS__param_0];
	ld.param.u64 	%rd3, [_Z3addiPfS__param_1];
	ld.param.u64 	%rd4, [_Z3addiPfS__param_2];
	cvta.to.global.u64 	%rd1, %rd4;
	cvta.to.global.u64 	%rd2, %rd3;
	mov.u32 	%r13, %ctaid.x;
	mov.u32 	%r14, %ntid.x;
	mov.u32 	%r15, %tid.x;
	mad.lo.s32 	%r29, %r13, %r14, %r15;
	mov.u32 	%r16, %nctaid.x;
	mul.lo.s32 	%r2, %r14, %r16;
	setp.ge.s32 	%p1, %r29, %r12;
	@%p1 bra 	$L__BB1_7;
	add.s32 	%r17, %r29, %r2;
	max.s32 	%r18, %r12, %r17;
	setp.lt.s32 	%p2, %r17, %r12;
	selp.u32 	%r19, 1, 0, %p2;
	add.s32 	%r20, %r17, %r19;
	sub.s32 	%r21, %r18, %r20;
	div.u32 	%r22, %r21, %r2;
	add.s32 	%r3, %r22, %r19;
	and.b32  	%r23, %r3, 3;
	setp.eq.s32 	%p3, %r23, 3;
	@%p3 bra 	$L__BB1_4;
	add.s32 	%r24, %r3, 1;
	and.b32  	%r25, %r24, 3;
	neg.s32 	%r27, %r25;
$L__BB1_3:
	.pragma "nounroll";
	mul.wide.s32 	%rd5, %r29, 4;
	add.s64 	%rd6, %rd1, %rd5;
	add.s64 	%rd7, %rd2, %rd5;
	ld.global.f32 	%f1, [%rd7];
	ld.global.f32 	%f2, [%rd6];
	add.f32 	%f3, %f1, %f2;
	st.global.f32 	[%rd6], %f3;
	add.s32 	%r29, %r29, %r2;
	add.s32 	%r27, %r27, 1;
	setp.ne.s32 	%p4, %r27, 0;
	@%p4 bra 	$L__BB1_3;
$L__BB1_4:
	setp.lt.u32 	%p5, %r3, 3;
	@%p5 bra 	$L__BB1_7;
	mul.wide.s32 	%rd11, %r2, 4;
	shl.b32 	%r26, %r2, 2;
$L__BB1_6:
	mul.wide.s32 	%rd8, %r29, 4;
	add.s64 	%rd9, %rd2, %rd8;
	ld.global.f32 	%f4, [%rd9];
	add.s64 	%rd10, %rd1, %rd8;
	ld.global.f32 	%f5, [%rd10];
	add.f32 	%f6, %f4, %f5;
	st.global.f32 	[%rd10], %f6;
	add.s64 	%rd12, %rd9, %rd11;
	ld.global.f32 	%f7, [%rd12];
	add.s64 	%rd13, %rd10, %rd11;
	ld.global.f32 	%f8, [%rd13];
	add.f32 	%f9, %f7, %f8;
	st.global.f32 	[%rd13], %f9;
	add.s64 	%rd14, %rd12, %rd11;
	ld.global.f32 	%f10, [%rd14];
	add.s64 	%rd15, %rd13, %rd11;
	ld.global.f32 	%f11, [%rd15];
	add.f32 	%f12, %f10, %f11;
	st.global.f32 	[%rd15], %f12;
	add.s64 	%rd16, %rd14, %rd11;
	ld.global.f32 	%f13, [%rd16];
	add.s64 	%rd17, %rd15, %rd11;
	ld.global.f32 	%f14, [%rd17];
	add.f32 	%f15, %f13, %f14;
	st.global.f32 	[%rd17], %f15;
	add.s32 	%r29, %r26, %r29;
	setp.lt.s32 	%p6, %r29, %r12;
	@%p6 bra 	$L__BB1_6;
$L__BB1_7:
	ret;

}
	// .globl	_Z19print_device_matrixPP6float2
.visible .entry _Z19print_device_matrixPP6float2(
	.param .u64 .ptr .align 1 _Z19print_device_matrixPP6float2_param_0
)
{
	.local .align 16 .b8 	__local_depot2[16];
	.reg .b64 	%SP;
	.reg .b64 	%SPL;
	.reg .b32 	%r<23>;
	.reg .b32 	%f<17>;
	.reg .b64 	%rd<19>;
	.reg .b64 	%fd<17>;

	mov.u64 	%SPL, __local_depot2;
	cvta.local.u64 	%SP, %SPL;
	ld.param.u64 	%rd1, [_Z19print_device_matrixPP6float2_param_0];
	cvta.to.global.u64 	%rd2, %rd1;
	add.u64 	%rd3, %SP, 0;
	add.u64 	%rd4, %SPL, 0;
	mov.u64 	%rd5, $str;
	cvta.global.u64 	%rd6, %rd5;
	{ // callseq 0, 0
	.param .b64 param0;
	st.param.b64 	[param0], %rd6;
	.param .b64 param1;
	st.param.b64 	[param1], 0;
	.param .b32 retval0;
	call.uni (retval0), 
	vprintf, 
	(
	param0, 
	param1
	);
	ld.param.b32 	%r1, [retval0];
	} // callseq 0
	ld.global.u64 	%rd7, [%rd2];
	ld.v2.f32 	{%f1, %f2}, [%rd7];
	cvt.f64.f32 	%fd1, %f1;
	cvt.f64.f32 	%fd2, %f2;
	st.local.v2.f64 	[%rd4], {%fd1, %fd2};
	mov.u64 	%rd8, $str$1;
	cvta.global.u64 	%rd9, %rd8;
	{ // callseq 1, 0
	.param .b64 param0;
	st.param.b64 	[param0], %rd9;
	.param .b64 param1;
	st.param.b64 	[param1], %rd3;
	.param .b32 retval0;
	call.uni (retval0), 
	vprintf, 
	(
	param0, 
	param1
	);
	ld.param.b32 	%r3, [retval0];
	} // callseq 1
	ld.global.u64 	%rd10, [%rd2];
	ld.v2.f32 	{%f3, %f4}, [%rd10+8];
	cvt.f64.f32 	%fd3, %f3;
	cvt.f64.f32 	%fd4, %f4;
	st.local.v2.f64 	[%rd4], {%fd3, %fd4};
	{ // callseq 2, 0
	.param .b64 param0;
	st.param.b64 	[param0], %rd9;
	.param .b64 param1;
	st.param.b64 	[param1], %rd3;
	.param .b32 retval0;
	call.uni (retval0), 
	vprintf, 
	(
	param0, 
	param1
	);
	ld.param.b32 	%r5, [retval0];
	} // callseq 2
	ld.global.u64 	%rd11, [%rd2];
	ld.v2.f32 	{%f5, %f6}, [%rd11+16];
	cvt.f64.f32 	%fd5, %f5;
	cvt.f64.f32 	%fd6, %f6;
	st.local.v2.f64 	[%rd4], {%fd5, %fd6};
	{ // callseq 3, 0
	.param .b64 param0;
	st.param.b64 	[param0], %rd9;
	.param .b64 param1;
	st.param.b64 	[param1], %rd3;
	.param .b32 retval0;
	call.uni (retval0), 
	vprintf, 
	(
	param0, 
	param1
	);
	ld.param.b32 	%r7, [retval0];
	} // callseq 3
	ld.global.u64 	%rd12, [%rd2];
	ld.v2.f32 	{%f7, %f8}, [%rd12+24];
	cvt.f64.f32 	%fd7, %f7;
	cvt.f64.f32 	%fd8, %f8;
	st.local.v2.f64 	[%rd4], {%fd7, %fd8};
	{ // callseq 4, 0
	.param .b64 param0;
	st.param.b64 	[param0], %rd9;
	.param .b64 param1;
	st.param.b64 	[param1], %rd3;
	.param .b32 retval0;
	call.uni (retval0), 
	vprintf, 
	(
	param0, 
	param1
	);
	ld.param.b32 	%r9, [retval0];
	} // callseq 4
	mov.u64 	%rd13, $str$2;
	cvta.global.u64 	%rd14, %rd13;
	{ // callseq 5, 0
	.param .b64 param0;
	st.param.b64 	[param0], %rd14;
	.param .b64 param1;
	st.param.b64 	[param1], 0;
	.param .b32 retval0;
	call.uni (retval0), 
	vprintf, 
	(
	param0, 
	param1
	);
	ld.param.b32 	%r11, [retval0];
	} // callseq 5
	ld.global.u64 	%rd15, [%rd2+8];
	ld.v2.f32 	{%f9, %f10}, [%rd15];
	cvt.f64.f32 	%fd9, %f9;
	cvt.f64.f32 	%fd10, %f10;
	st.local.v2.f64 	[%rd4], {%fd9, %fd10};
	{ // callseq 6, 0
	.param .b64 param0;
	st.param.b64 	[param0], %rd9;
	.param .b64 param1;
	st.param.b64 	[param1], %rd3;
	.param .b32 retval0;
	call.uni (retval0), 
	vprintf, 
	(
	param0, 
	param1
	);
	ld.param.b32 	%r13, [retval0];
	} // callseq 6
	ld.global.u64 	%rd16, [%rd2+8];
	ld.v2.f32 	{%f11, %f12}, [%rd16+8];
	cvt.f64.f32 	%fd11, %f11;
	cvt.f64.f32 	%fd12, %f12;
	st.local.v2.f64 	[%rd4], {%fd11, %fd12};
	{ // callseq 7, 0
	.param .b64 param0;
	st.param.b64 	[param0], %rd9;
	.param .b64 param1;
	st.param.b64 	[param1], %rd3;
	.param .b32 retval0;
	call.uni (retval0), 
	vprintf, 
	(
	param0, 
	param1
	);
	ld.param.b32 	%r15, [retval0];
	} // callseq 7
	ld.global.u64 	%rd17, [%rd2+8];
	ld.v2.f32 	{%f13, %f14}, [%rd17+16];
	cvt.f64.f32 	%fd13, %f13;
	cvt.f64.f32 	%fd14, %f14;
	st.local.v2.f64 	[%rd4], {%fd13, %fd14};
	{ // callseq 8, 0
	.param .b64 param0;
	st.param.b64 	[param0], %rd9;
	.param .b64 param1;
	st.param.b64 	[param1], %rd3;
	.param .b32 retval0;
	call.uni (retval0), 
	vprintf, 
	(
	param0, 
	param1
	);
	ld.param.b32 	%r17, [retval0];
	} // callseq 8
	ld.global.u64 	%rd18, [%rd2+8];
	ld.v2.f32 	{%f15, %f16}, [%rd18+24];
	cvt.f64.f32 	%fd15, %f15;
	cvt.f64.f32 	%fd16, %f16;
	st.local.v2.f64 	[%rd4], {%fd15, %fd16};
	{ // callseq 9, 0
	.param .b64 param0;
	st.param.b64 	[param0], %rd9;
	.param .b64 param1;
	st.param.b64 	[param1], %rd3;
	.param .b32 retval0;
	call.uni (retval0), 
	vprintf, 
	(
	param0, 
	param1
	);
	ld.param.b32 	%r19, [retval0];
	} // callseq 9
	{ // callseq 10, 0
	.param .b64 param0;
	st.param.b64 	[param0], %rd14;
	.param .b64 param1;
	st.param.b64 	[param1], 0;
	.param .b32 retval0;
	call.uni (retval0), 
	vprintf, 
	(
	param0, 
	param1
	);
	ld.param.b32 	%r21, [retval0];
	} // callseq 10
	ret;

}


// ===== COMPILED SASS (sm_100) =====

	.target	sm_100

	.elftype	@"ET_EXEC"


//--------------------- .note.nv.tkinfo           --------------------------
	.section	.note.nv.tkinfo,"",@"SHT_NOTE"
	.sectionflags	@"SHF_NOTE_NV_TKINFO"
	.tkinfo
        /*0018*/ 	.word	0x00000002
        /*0030*/ 	.string	""
        /*0030*/ 	.string	"ptxas"
        /*0030*/ 	.string	"Cuda compilation tools, release 13.0, V13.0.88"
        /*0030*/ 	.string	"Build cuda_13.0.r13.0/compiler.36424714_0"
        /*0030*/ 	.string	"-arch sm_100 -m 64 "



//--------------------- .note.nv.cuinfo           --------------------------
	.section	.note.nv.cuinfo,"",@"SHT_NOTE"
	.sectionflags	@"SHF_NOTE_NV_CUINFO"
        /*0018*/ 	.short	0x0002
        /*001a*/ 	.short	0x0064
        /*001c*/ 	.short	0x0082
	.zero		2


//--------------------- .nv.info                  --------------------------
	.section	.nv.info,"",@"SHT_CUDA_INFO"
	.align	4


	//----- nvinfo : EIATTR_REGCOUNT
	.align		4
        /*0000*/ 	.byte	0x04, 0x2f
        /*0002*/ 	.short	(.L_4 - .L_3)
	.align		4
.L_3:
        /*0004*/ 	.word	index@(_Z3addPiS_)
        /*0008*/ 	.word	0x0000000a


	//----- nvinfo : EIATTR_FRAME_SIZE
	.align		4
.L_4:
        /*000c*/ 	.byte	0x04, 0x11
        /*000e*/ 	.short	(.L_6 - .L_5)
	.align		4
.L_5:
        /*0010*/ 	.word	index@(_Z3addPiS_)
        /*0014*/ 	.word	0x00000000


	//----- nvinfo : EIATTR_REGCOUNT
	.align		4
.L_6:
        /*0018*/ 	.byte	0x04, 0x2f
        /*001a*/ 	.short	(.L_8 - .L_7)
	.align		4
.L_7:
        /*001c*/ 	.word	index@(_Z3addiPfS_)
        /*0020*/ 	.word	0x00000018


	//----- nvinfo : EIATTR_FRAME_SIZE
	.align		4
.L_8:
        /*0024*/ 	.byte	0x04, 0x11
        /*0026*/ 	.short	(.L_10 - .L_9)
	.align		4
.L_9:
        /*0028*/ 	.word	index@(_Z3addiPfS_)
        /*002c*/ 	.word	0x00000000


	//----- nvinfo : EIATTR_REGCOUNT
	.align		4
.L_10:
        /*0030*/ 	.byte	0x04, 0x2f
        /*0032*/ 	.short	(.L_12 - .L_11)
	.align		4
.L_11:
        /*0034*/ 	.word	index@(_Z19print_device_matrixPP6float2)
        /*0038*/ 	.word	0x00000018


	//----- nvinfo : EIATTR_FRAME_SIZE
	.align		4
.L_12:
        /*003c*/ 	.byte	0x04, 0x11
        /*003e*/ 	.short	(.L_14 - .L_13)
	.align		4
.L_13:
        /*0040*/ 	.word	index@(_Z19print_device_matrixPP6float2)
        /*0044*/ 	.word	0x00000010


	//----- nvinfo : EIATTR_MIN_STACK_SIZE
	.align		4
.L_14:
        /*0048*/ 	.byte	0x04, 0x12
        /*004a*/ 	.short	(.L_16 - .L_15)
	.align		4
.L_15:
        /*004c*/ 	.word	index@(_Z19print_device_matrixPP6float2)
        /*0050*/ 	.word	0x00000010


	//----- nvinfo : EIATTR_MIN_STACK_SIZE
	.align		4
.L_16:
        /*0054*/ 	.byte	0x04, 0x12
        /*0056*/ 	.short	(.L_18 - .L_17)
	.align		4
.L_17:
        /*0058*/ 	.word	index@(_Z3addiPfS_)
        /*005c*/ 	.word	0x00000000


	//----- nvinfo : EIATTR_MIN_STACK_SIZE
	.align		4
.L_18:
        /*0060*/ 	.byte	0x04, 0x12
        /*0062*/ 	.short	(.L_20 - .L_19)
	.align		4
.L_19:
        /*0064*/ 	.word	index@(_Z3addPiS_)
        /*0068*/ 	.word	0x00000000
.L_20:


//--------------------- .nv.compat                --------------------------
	.section	.nv.compat,"",@"SHT_CUDA_COMPAT_INFO"
	.align	4
        /*0000*/ 	.byte	0x02, 0x09, 0x00, 0x00, 0x02, 0x02, 0x01, 0x00, 0x02, 0x05, 0x05, 0x00, 0x03, 0x07, 0x01, 0x01
        /*0010*/ 	.byte	0x02, 0x03, 0x00, 0x00, 0x02, 0x06, 0x01, 0x00, 0x04, 0x0b, 0x08, 0x00, 0x09, 0x00, 0x00, 0x00
        /*0020*/ 	.byte	0x00, 0x00, 0x00, 0x00


//--------------------- .nv.info._Z19print_device_matrixPP6float2 --------------------------
	.section	.nv.info._Z19print_device_matrixPP6float2,"",@"SHT_CUDA_INFO"
	.sectionflags	@""
	.align	4


	//----- nvinfo : EIATTR_CUDA_API_VERSION
	.align		4
        /*0000*/ 	.byte	0x04, 0x37
        /*0002*/ 	.short	(.L_22 - .L_21)
.L_21:
        /*0004*/ 	.word	0x00000082


	//----- nvinfo : EIATTR_KPARAM_INFO
	.align		4
.L_22:
        /*0008*/ 	.byte	0x04, 0x17
        /*000a*/ 	.short	(.L_24 - .L_23)
.L_23:
        /*000c*/ 	.word	0x00000000
        /*0010*/ 	.short	0x0000
        /*0012*/ 	.short	0x0000
        /*0014*/ 	.byte	0x00, 0xf5, 0x21, 0x00


	//----- nvinfo : EIATTR_SPARSE_MMA_MASK
	.align		4
.L_24:
        /*0018*/ 	.byte	0x03, 0x50
        /*001a*/ 	.short	0x0000


	//----- nvinfo : EIATTR_MAXREG_COUNT
	.align		4
        /*001c*/ 	.byte	0x03, 0x1b
        /*001e*/ 	.short	0x00ff


	//----- nvinfo : EIATTR_EXTERNS
	.align		4
        /*0020*/ 	.byte	0x04, 0x0f
        /*0022*/ 	.short	(.L_26 - .L_25)


	//   ....[0]....
	.align		4
.L_25:
        /*0024*/ 	.word	index@(vprintf)


	//----- nvinfo : EIATTR_MERCURY_ISA_VERSION
	.align		4
.L_26:
        /*0028*/ 	.byte	0x03, 0x5f
        /*002a*/ 	.short	0x0101


	//----- nvinfo : EIATTR_VRC_CTA_INIT_COUNT
	.align		4
        /*002c*/ 	.byte	0x02, 0x4a
	.zero		1
	.zero		1


	//----- nvinfo : EIATTR_SYSCALL_OFFSETS
	.align		4
        /*0030*/ 	.byte	0x04, 0x46
        /*0032*/ 	.short	(.L_28 - .L_27)


	//   ....[0]....
.L_27:
        /*0034*/ 	.word	0x000000e0


	//   ....[1]....
        /*0038*/ 	.word	0x000001c0


	//   ....[2]....
        /*003c*/ 	.word	0x000002a0


	//   ....[3]....
        /*0040*/ 	.word	0x00000380


	//   ....[4]....
        /*0044*/ 	.word	0x00000460


	//   ....[5]....
        /*0048*/ 	.word	0x000004d0


	//   ....[6]....
        /*004c*/ 	.word	0x000005b0


	//   ....[7]....
        /*0050*/ 	.word	0x00000690


	//   ....[8]....
        /*0054*/ 	.word	0x00000770


	//   ....[9]....
        /*0058*/ 	.word	0x00000850


	//   ....[10]....
        /*005c*/ 	.word	0x000008c0


	//----- nvinfo : EIATTR_EXIT_INSTR_OFFSETS
	.align		4
.L_28:
        /*0060*/ 	.byte	0x04, 0x1c
        /*0062*/ 	.short	(.L_30 - .L_29)


	//   ....[0]....
.L_29:
        /*0064*/ 	.word	0x000008d0


	//----- nvinfo : EIATTR_CBANK_PARAM_SIZE
	.align		4
.L_30:
        /*0068*/ 	.byte	0x03, 0x19
        /*006a*/ 	.short	0x0008


	//----- nvinfo : EIATTR_PARAM_CBANK
	.align		4
        /*006c*/ 	.byte	0x04, 0x0a
        /*006e*/ 	.short	(.L_32 - .L_31)
	.align		4
.L_31:
        /*0070*/ 	.word	index@(.nv.constant0._Z19print_device_matrixPP6float2)
        /*0074*/ 	.short	0x0380
        /*0076*/ 	.short	0x0008


	//----- nvinfo : EIATTR_SW_WAR
	.align		4
.L_32:
        /*0078*/ 	.byte	0x04, 0x36
        /*007a*/ 	.short	(.L_34 - .L_33)
.L_33:
        /*007c*/ 	.word	0x00000008
.L_34:


//--------------------- .nv.info._Z3addiPfS_      --------------------------
	.section	.nv.info._Z3addiPfS_,"",@"SHT_CUDA_INFO"
	.sectionflags	@""
	.align	4


	//----- nvinfo : EIATTR_CUDA_API_VERSION
	.align		4
        /*0000*/ 	.byte	0x04, 0x37
        /*0002*/ 	.short	(.L_36 - .L_35)
.L_35:
        /*0004*/ 	.word	0x00000082


	//----- nvinfo : EIATTR_KPARAM_INFO
	.align		4
.L_36:
        /*0008*/ 	.byte	0x04, 0x17
        /*000a*/ 	.short	(.L_38 - .L_37)
.L_37:
        /*000c*/ 	.word	0x00000000
        /*0010*/ 	.short	0x0002
        /*0012*/ 	.short	0x0010
        /*0014*/ 	.byte	0x00, 0xf5, 0x21, 0x00


	//----- nvinfo : EIATTR_KPARAM_INFO
	.align		4
.L_38:
        /*0018*/ 	.byte	0x04, 0x17
        /*001a*/ 	.short	(.L_40 - .L_39)
.L_39:
        /*001c*/ 	.word	0x00000000
        /*0020*/ 	.short	0x0001
        /*0022*/ 	.short	0x0008
        /*0024*/ 	.byte	0x00, 0xf5, 0x21, 0x00


	//----- nvinfo : EIATTR_KPARAM_INFO
	.align		4
.L_40:
        /*0028*/ 	.byte	0x04, 0x17
        /*002a*/ 	.short	(.L_42 - .L_41)
.L_41:
        /*002c*/ 	.word	0x00000000
        /*0030*/ 	.short	0x0000
        /*0032*/ 	.short	0x0000
        /*0034*/ 	.byte	0x00, 0xf0, 0x11, 0x00


	//----- nvinfo : EIATTR_SPARSE_MMA_MASK
	.align		4
.L_42:
        /*0038*/ 	.byte	0x03, 0x50
        /*003a*/ 	.short	0x0000


	//----- nvinfo : EIATTR_MAXREG_COUNT
	.align		4
        /*003c*/ 	.byte	0x03, 0x1b
        /*003e*/ 	.short	0x00ff


	//----- nvinfo : EIATTR_MERCURY_ISA_VERSION
	.align		4
        /*0040*/ 	.byte	0x03, 0x5f
        /*0042*/ 	.short	0x0101


	//----- nvinfo : EIATTR_VRC_CTA_INIT_COUNT
	.align		4
        /*0044*/ 	.byte	0x02, 0x4a
	.zero		1
	.zero		1


	//----- nvinfo : EIATTR_EXIT_INSTR_OFFSETS
	.align		4
        /*0048*/ 	.byte	0x04, 0x1c
        /*004a*/ 	.short	(.L_44 - .L_43)


	//   ....[0]....
.L_43:
        /*004c*/ 	.word	0x00000090


	//   ....[1]....
        /*0050*/ 	.word	0x00000380


	//   ....[2]....
        /*0054*/ 	.word	0x00000560


	//----- nvinfo : EIATTR_CRS_STACK_SIZE
	.align		4
.L_44:
        /*0058*/ 	.byte	0x04, 0x1e
        /*005a*/ 	.short	(.L_46 - .L_45)
.L_45:
        /*005c*/ 	.word	0x00000000


	//----- nvinfo : EIATTR_CBANK_PARAM_SIZE
	.align		4
.L_46:
        /*0060*/ 	.byte	0x03, 0x19
        /*0062*/ 	.short	0x0018


	//----- nvinfo : EIATTR_PARAM_CBANK
	.align		4
        /*0064*/ 	.byte	0x04, 0x0a
        /*0066*/ 	.short	(.L_48 - .L_47)
	.align		4
.L_47:
        /*0068*/ 	.word	index@(.nv.constant0._Z3addiPfS_)
        /*006c*/ 	.short	0x0380
        /*006e*/ 	.short	0x0018


	//----- nvinfo : EIATTR_SW_WAR
	.align		4
.L_48:
        /*0070*/ 	.byte	0x04, 0x36
        /*0072*/ 	.short	(.L_50 - .L_49)
.L_49:
        /*0074*/ 	.word	0x00000008
.L_50:


//--------------------- .nv.info._Z3addPiS_       --------------------------
	.section	.nv.info._Z3addPiS_,"",@"SHT_CUDA_INFO"
	.sectionflags	@""
	.align	4


	//----- nvinfo : EIATTR_CUDA_API_VERSION
	.align		4
        /*0000*/ 	.byte	0x04, 0x37
        /*0002*/ 	.short	(.L_52 - .L_51)
.L_51:
        /*0004*/ 	.word	0x00000082


	//----- nvinfo : EIATTR_KPARAM_INFO
	.align		4
.L_52:
        /*0008*/ 	.byte	0x04, 0x17
        /*000a*/ 	.short	(.L_54 - .L_53)
.L_53:
        /*000c*/ 	.word	0x00000000
        /*0010*/ 	.short	0x0001
        /*0012*/ 	.short	0x0008
        /*0014*/ 	.byte	0x00, 0xf5, 0x21, 0x00


	//----- nvinfo : EIATTR_KPARAM_INFO
	.align		4
.L_54:
        /*0018*/ 	.byte	0x04, 0x17
        /*001a*/ 	.short	(.L_56 - .L_55)
.L_55:
        /*001c*/ 	.word	0x00000000
        /*0020*/ 	.short	0x0000
        /*0022*/ 	.short	0x0000
        /*0024*/ 	.byte	0x00, 0xf5, 0x21, 0x00


	//----- nvinfo : EIATTR_SPARSE_MMA_MASK
	.align		4
.L_56:
        /*0028*/ 	.byte	0x03, 0x50
        /*002a*/ 	.short	0x0000


	//----- nvinfo : EIATTR_MAXREG_COUNT
	.align		4
        /*002c*/ 	.byte	0x03, 0x1b
        /*002e*/ 	.short	0x00ff


	//----- nvinfo : EIATTR_MERCURY_ISA_VERSION
	.align		4
        /*0030*/ 	.byte	0x03, 0x5f
        /*0032*/ 	.short	0x0101


	//----- nvinfo : EIATTR_VRC_CTA_INIT_COUNT
	.align		4
        /*0034*/ 	.byte	0x02, 0x4a
	.zero		1
	.zero		1


	//----- nvinfo : EIATTR_EXIT_INSTR_OFFSETS
	.align		4
        /*0038*/ 	.byte	0x04, 0x1c
        /*003a*/ 	.short	(.L_58 - .L_57)


	//   ....[0]....
.L_57:
        /*003c*/ 	.word	0x00000030


	//   ....[1]....
        /*0040*/ 	.word	0x000000c0


	//----- nvinfo : EIATTR_CBANK_PARAM_SIZE
	.align		4
.L_58:
        /*0044*/ 	.byte	0x03, 0x19
        /*0046*/ 	.short	0x0010


	//----- nvinfo : EIATTR_PARAM_CBANK
	.align		4
        /*0048*/ 	.byte	0x04, 0x0a
        /*004a*/ 	.short	(.L_60 - .L_59)
	.align		4
.L_59:
        /*004c*/ 	.word	index@(.nv.constant0._Z3addPiS_)
        /*0050*/ 	.short	0x0380
        /*0052*/ 	.short	0x0010


	//----- nvinfo : EIATTR_SW_WAR
	.align		4
.L_60:
        /*0054*/ 	.byte	0x04, 0x36
        /*0056*/ 	.short	(.L_62 - .L_61)
.L_61:
        /*0058*/ 	.word	0x00000008
.L_62:


//--------------------- .nv.callgraph             --------------------------
	.section	.nv.callgraph,"",@"SHT_CUDA_CALLGRAPH"
	.align	4
	.sectionentsize	8
	.align		4
        /*0000*/ 	.word	0x00000000
	.align		4
        /*0004*/ 	.word	0xffffffff
	.align		4
        /*0008*/ 	.word	index@(_Z19print_device_matrixPP6float2)
	.align		4
        /*000c*/ 	.word	index@(vprintf)
	.align		4
        /*0010*/ 	.word	0x00000000
	.align		4
        /*0014*/ 	.word	0xfffffffe
	.align		4
        /*0018*/ 	.word	0x00000000
	.align		4
        /*001c*/ 	.word	0xfffffffd
	.align		4
        /*0020*/ 	.word	0x00000000
	.align		4
        /*0024*/ 	.word	0xfffffffc


//--------------------- .nv.constant4             --------------------------
	.section	.nv.constant4,"a",@progbits
	.align	8
	.align		8
.nv.constant4:
        /*0000*/ 	.dword	vprintf
	.align		8
        /*0008*/ 	.dword	$str
	.align		8
        /*0010*/ 	.dword	$str$1
	.align		8
        /*0018*/ 	.dword	$str$2


//--------------------- .text._Z19print_device_matrixPP6float2 --------------------------
	.section	.text._Z19print_device_matrixPP6float2,"ax",@progbits
	.align	128
        .global         _Z19print_device_matrixPP6float2
        .type           _Z19print_device_matrixPP6float2,@function
        .size           _Z19print_device_matrixPP6float2,(.L_x_18 - _Z19print_device_matrixPP6float2)
        .other          _Z19print_device_matrixPP6float2,@"STO_CUDA_ENTRY STV_DEFAULT"
_Z19print_device_matrixPP6float2:
.text._Z19print_device_matrixPP6float2:
[----:B------:R-:W0:Y:S01]  /*0000*/  LDC R1, c[0x0][0x37c] ;  /* 0x0000df00ff017b82 */ /* 0x000e220000000800 */
[----:B------:R-:W-:Y:S01]  /*0010*/  MOV R2, 0x0 ;  /* 0x0000000000027802 */ /* 0x000fe20000000f00 */
[----:B------:R-:W1:Y:S01]  /*0020*/  LDCU UR4, c[0x0][0x2f8] ;  /* 0x00005f00ff0477ac */ /* 0x000e620008000800 */
[----:B0-----:R-:W-:Y:S01]  /*0030*/  VIADD R1, R1, 0xfffffff0 ;  /* 0xfffffff001017836 */ /* 0x001fe20000000000 */
[----:B------:R-:W-:-:S04]  /*0040*/  CS2R R6, SRZ ;  /* 0x0000000000067805 */ /* 0x000fc8000001ff00 */
[----:B------:R0:W2:Y:S01]  /*0050*/  LDC.64 R8, c[0x4][R2] ;  /* 0x0100000002087b82 */ /* 0x0000a20000000a00 */
[----:B------:R-:W3:Y:S01]  /*0060*/  LDCU.64 UR6, c[0x4][0x8] ;  /* 0x01000100ff0677ac */ /* 0x000ee20008000a00 */
[----:B------:R-:W4:Y:S01]  /*0070*/  LDCU UR5, c[0x0][0x2fc] ;  /* 0x00005f80ff0577ac */ /* 0x000f220008000800 */
[----:B------:R-:W0:Y:S01]  /*0080*/  LDCU.64 UR36, c[0x0][0x358] ;  /* 0x00006b00ff2477ac */ /* 0x000e220008000a00 */
[----:B-1----:R-:W-:Y:S01]  /*0090*/  IADD3 R16, P0, PT, R1, UR4, RZ ;  /* 0x0000000401107c10 */ /* 0x002fe2000ff1e0ff */
[----:B---3--:R-:W-:Y:S02]  /*00a0*/  IMAD.U32 R4, RZ, RZ, UR6 ;  /* 0x00000006ff047e24 */ /* 0x008fe4000f8e00ff */
[----:B------:R-:W-:Y:S01]  /*00b0*/  IMAD.U32 R5, RZ, RZ, UR7 ;  /* 0x00000007ff057e24 */ /* 0x000fe2000f8e00ff */
[----:B0---4-:R-:W-:-:S09]  /*00c0*/  IADD3.X R17, PT, PT, RZ, UR5, RZ, P0, !PT ;  /* 0x00000005ff117c10 */ /* 0x011fd200087fe4ff */
[----:B------:R-:W-:-:S07]  /*00d0*/  LEPC R20, `(.L_x_0) ;  /* 0x000000001014794e */ /* 0x000fce0000000000 */
[----:B--2---:R-:W-:Y:S05]  /*00e0*/  CALL.ABS.NOINC R8 ;  /* 0x0000000008007343 */ /* 0x004fea0003c00000 */
.L_x_0:
[----:B------:R-:W0:Y:S01]  /*00f0*/  LDC.64 R8, c[0x0][0x380] ;  /* 0x0000e000ff087b82 */ /* 0x000e220000000a00 */
[----:B------:R-:W1:Y:S01]  /*0100*/  LDCU.64 UR4, c[0x4][0x10] ;  /* 0x01000200ff0477ac */ /* 0x000e620008000a00 */
[----:B0-----:R-:W2:Y:S04]  /*0110*/  LDG.E.64 R8, desc[UR36][R8.64] ;  /* 0x0000002408087981 */ /* 0x001ea8000c1e1b00 */
[----:B--2---:R-:W2:Y:S02]  /*0120*/  LD.E.64 R10, desc[UR36][R8.64] ;  /* 0x00000024080a7980 */ /* 0x004ea4000c101b00 */
[----:B------:R0:W3:Y:S01]  /*0130*/  LDC.64 R18, c[0x4][R2] ;  /* 0x0100000002127b82 */ /* 0x0000e20000000a00 */
[----:B-1----:R-:W-:Y:S01]  /*0140*/  IMAD.U32 R4, RZ, RZ, UR4 ;  /* 0x00000004ff047e24 */ /* 0x002fe2000f8e00ff */
[----:B------:R-:W-:Y:S01]  /*0150*/  MOV R6, R16 ;  /* 0x0000001000067202 */ /* 0x000fe20000000f00 */
[----:B------:R-:W-:-:S02]  /*0160*/  IMAD.U32 R5, RZ, RZ, UR5 ;  /* 0x00000005ff057e24 */ /* 0x000fc4000f8e00ff */
[----:B------:R-:W-:Y:S01]  /*0170*/  IMAD.MOV.U32 R7, RZ, RZ, R17 ;  /* 0x000000ffff077224 */ /* 0x000fe200078e0011 */
[----:B--2---:R-:W-:Y:S08]  /*0180*/  F2F.F64.F32 R12, R10 ;  /* 0x0000000a000c7310 */ /* 0x004ff00000201800 */
[----:B------:R-:W1:Y:S02]  /*0190*/  F2F.F64.F32 R14, R11 ;  /* 0x0000000b000e7310 */ /* 0x000e640000201800 */
[----:B-1-3--:R0:W-:Y:S02]  /*01a0*/  STL.128 [R1], R12 ;  /* 0x0000000c01007387 */ /* 0x00a1e40000100c00 */
[----:B------:R-:W-:-:S07]  /*01b0*/  LEPC R20, `(.L_x_1) ;  /* 0x000000001014794e */ /* 0x000fce0000000000 */
[----:B0-----:R-:W-:Y:S05]  /*01c0*/  CALL.ABS.NOINC R18 ;  /* 0x0000000012007343 */ /* 0x001fea0003c00000 */
.L_x_1:
[----:B------:R-:W0:Y:S01]  /*01d0*/  LDC.64 R10, c[0x0][0x380] ;  /* 0x0000e000ff0a7b82 */ /* 0x000e220000000a00 */
[----:B------:R-:W1:Y:S01]  /*01e0*/  LDCU.64 UR4, c[0x4][0x10] ;  /* 0x01000200ff0477ac */ /* 0x000e620008000a00 */
[----:B0-----:R-:W2:Y:S04]  /*01f0*/  LDG.E.64 R8, desc[UR36][R10.64] ;  /* 0x000000240a087981 */ /* 0x001ea8000c1e1b00 */
[----:B--2---:R-:W2:Y:S02]  /*0200*/  LD.E.64 R8, desc[UR36][R8.64+0x8] ;  /* 0x0000082408087980 */ /* 0x004ea4000c101b00 */
[----:B------:R0:W3:Y:S01]  /*0210*/  LDC.64 R18, c[0x4][R2] ;  /* 0x0100000002127b82 */ /* 0x0000e20000000a00 */
[----:B-1----:R-:W-:Y:S01]  /*0220*/  IMAD.U32 R4, RZ, RZ, UR4 ;  /* 0x00000004ff047e24 */ /* 0x002fe2000f8e00ff */
[----:B------:R-:W-:Y:S01]  /*0230*/  MOV R5, UR5 ;  /* 0x0000000500057c02 */ /* 0x000fe20008000f00 */
[----:B------:R-:W-:-:S02]  /*0240*/  IMAD.MOV.U32 R6, RZ, RZ, R16 ;  /* 0x000000ffff067224 */ /* 0x000fc400078e0010 */
[----:B------:R-:W-:Y:S01]  /*0250*/  IMAD.MOV.U32 R7, RZ, RZ, R17 ;  /* 0x000000ffff077224 */ /* 0x000fe200078e0011 */
[----:B--2---:R-:W-:Y:S08]  /*0260*/  F2F.F64.F32 R12, R8 ;  /* 0x00000008000c7310 */ /* 0x004ff00000201800 */
[----:B------:R-:W1:Y:S02]  /*0270*/  F2F.F64.F32 R14, R9 ;  /* 0x00000009000e7310 */ /* 0x000e640000201800 */
[----:B-1-3--:R0:W-:Y:S02]  /*0280*/  STL.128 [R1], R12 ;  /* 0x0000000c01007387 */ /* 0x00a1e40000100c00 */
[----:B------:R-:W-:-:S07]  /*0290*/  LEPC R20, `(.L_x_2) ;  /* 0x000000001014794e */ /* 0x000fce0000000000 */
[----:B0-----:R-:W-:Y:S05]  /*02a0*/  CALL.ABS.NOINC R18 ;  /* 0x0000000012007343 */ /* 0x001fea0003c00000 */
.L_x_2:
[----:B------:R-:W0:Y:S01]  /*02b0*/  LDC.64 R10, c[0x0][0x380] ;  /* 0x0000e000ff0a7b82 */ /* 0x000e220000000a00 */
[----:B------:R-:W1:Y:S01]  /*02c0*/  LDCU.64 UR4, c[0x4][0x10] ;  /* 0x01000200ff0477ac */ /* 0x000e620008000a00 */
[----:B0-----:R-:W2:Y:S04]  /*02d0*/  LDG.E.64 R8, desc[UR36][R10.64] ;  /* 0x000000240a087981 */ /* 0x001ea8000c1e1b00 */
[----:B--2---:R-:W2:Y:S02]  /*02e0*/  LD.E.64 R8, desc[UR36][R8.64+0x10] ;  /* 0x0000102408087980 */ /* 0x004ea4000c101b00 */
[----:B------:R0:W3:Y:S01]  /*02f0*/  LDC.64 R18, c[0x4][R2] ;  /* 0x0100000002127b82 */ /* 0x0000e20000000a00 */
[----:B-1----:R-:W-:Y:S01]  /*0300*/  MOV R4, UR4 ;  /* 0x0000000400047c02 */ /* 0x002fe20008000f00 */
[----:B------:R-:W-:Y:S01]  /*0310*/  IMAD.U32 R5, RZ, RZ, UR5 ;  /* 0x00000005ff057e24 */ /* 0x000fe2000f8e00ff */
[----:B------:R-:W-:Y:S01]  /*0320*/  MOV R7, R17 ;  /* 0x0000001100077202 */ /* 0x000fe20000000f00 */
[----:B------:R-:W-:Y:S01]  /*0330*/  IMAD.MOV.U32 R6, RZ, RZ, R16 ;  /* 0x000000ffff067224 */ /* 0x000fe200078e0010 */
[----:B--2---:R-:W-:Y:S08]  /*0340*/  F2F.F64.F32 R12, R8 ;  /* 0x00000008000c7310 */ /* 0x004ff00000201800 */
[----:B------:R-:W1:Y:S02]  /*0350*/  F2F.F64.F32 R14, R9 ;  /* 0x00000009000e7310 */ /* 0x000e640000201800 */
[----:B-1-3--:R0:W-:Y:S02]  /*0360*/  STL.128 [R1], R12 ;  /* 0x0000000c01007387 */ /* 0x00a1e40000100c00 */
[----:B------:R-:W-:-:S07]  /*0370*/  LEPC R20, `(.L_x_3) ;  /* 0x000000001014794e */ /* 0x000fce0000000000 */
[----:B0-----:R-:W-:Y:S05]  /*0380*/  CALL.ABS.NOINC R18 ;  /* 0x0000000012007343 */ /* 0x001fea0003c00000 */
.L_x_3:
        /* <DEDUP_REMOVED lines=14> */
.L_x_4:
[----:B------:R0:W1:Y:S01]  /*0470*/  LDC.64 R8, c[0x4][R2] ;  /* 0x0100000002087b82 */ /* 0x0000620000000a00 */
[----:B------:R-:W2:Y:S01]  /*0480*/  LDCU.64 UR4, c[0x4][0x18] ;  /* 0x01000300ff0477ac */ /* 0x000ea20008000a00 */
[----:B------:R-:W-:Y:S01]  /*0490*/  CS2R R6, SRZ ;  /* 0x0000000000067805 */ /* 0x000fe2000001ff00 */
[----:B--2---:R-:W-:Y:S01]  /*04a0*/  IMAD.U32 R4, RZ, RZ, UR4 ;  /* 0x00000004ff047e24 */ /* 0x004fe2000f8e00ff */
[----:B0-----:R-:W-:-:S07]  /*04b0*/  MOV R5, UR5 ;  /* 0x0000000500057c02 */ /* 0x001fce0008000f00 */
[----:B------:R-:W-:-:S07]  /*04c0*/  LEPC R20, `(.L_x_5) ;  /* 0x000000001014794e */ /* 0x000fce0000000000 */
[----:B-1----:R-:W-:Y:S05]  /*04d0*/  CALL.ABS.NOINC R8 ;  /* 0x0000000008007343 */ /* 0x002fea0003c00000 */
.L_x_5:
        /* <DEDUP_REMOVED lines=14> */
.L_x_6:
        /* <DEDUP_REMOVED lines=14> */
.L_x_7:
        /* <DEDUP_REMOVED lines=14> */
.L_x_8:
        /* <DEDUP_REMOVED lines=14> */
.L_x_9:
[----:B------:R-:W0:Y:S01]  /*0860*/  LDC.64 R2, c[0x4][R2] ;  /* 0x0100000002027b82 */ /* 0x000e220000000a00 */
[----:B------:R-:W1:Y:S01]  /*0870*/  LDCU.64 UR4, c[0x4][0x18] ;  /* 0x01000300ff0477ac */ /* 0x000e620008000a00 */
[----:B------:R-:W-:Y:S01]  /*0880*/  CS2R R6, SRZ ;  /* 0x0000000000067805 */ /* 0x000fe2000001ff00 */
[----:B-1----:R-:W-:Y:S01]  /*0890*/  IMAD.U32 R4, RZ, RZ, UR4 ;  /* 0x00000004ff047e24 */ /* 0x002fe2000f8e00ff */
[----:B------:R-:W-:-:S07]  /*08a0*/  MOV R5, UR5 ;  /* 0x0000000500057c02 */ /* 0x000fce0008000f00 */
[----:B------:R-:W-:-:S07]  /*08b0*/  LEPC R20, `(.L_x_10) ;  /* 0x000000001014794e */ /* 0x000fce0000000000 */
[----:B0-----:R-:W-:Y:S05]  /*08c0*/  CALL.ABS.NOINC R2 ;  /* 0x0000000002007343 */ /* 0x001fea0003c00000 */
.L_x_10:
[----:B------:R-:W-:Y:S05]  /*08d0*/  EXIT ;  /* 0x000000000000794d */ /* 0x000fea0003800000 */
.L_x_11:
[----:B------:R-:W-:-:S00]  /*08e0*/  BRA `(.L_x_11) ;  /* 0xfffffffc00fc7947 */ /* 0x000fc0000383ffff */
[----:B------:R-:W-:-:S00]  /*08f0*/  NOP ;  /* 0x0000000000007918 */ /* 0x000fc00000000000 */
        /* <DEDUP_REMOVED lines=8> */
.L_x_18:


//--------------------- .text._Z3addiPfS_         --------------------------
	.section	.text._Z3addiPfS_,"ax",@progbits
	.align	128
        .global         _Z3addiPfS_
        .type           _Z3addiPfS_,@function
        .size           _Z3addiPfS_,(.L_x_19 - _Z3addiPfS_)
        .other          _Z3addiPfS_,@"STO_CUDA_ENTRY STV_DEFAULT"
_Z3addiPfS_:
.text._Z3addiPfS_:
[----:B------:R-:W-:Y:S01]  /*0000*/  LDC R1, c[0x0][0x37c] ;  /* 0x0000df00ff017b82 */ /* 0x000fe20000000800 */
[----:B------:R-:W0:Y:S07]  /*0010*/  S2R R3, SR_TID.X ;  /* 0x0000000000037919 */ /* 0x000e2e0000002100 */
[----:B------:R-:W0:Y:S01]  /*0020*/  S2UR UR4, SR_CTAID.X ;  /* 0x00000000000479c3 */ /* 0x000e220000002500 */
[----:B------:R-:W1:Y:S07]  /*0030*/  LDCU UR6, c[0x0][0x380] ;  /* 0x00007000ff0677ac */ /* 0x000e6e0008000800 */
[----:B------:R-:W0:Y:S01]  /*0040*/  LDC R0, c[0x0][0x360] ;  /* 0x0000d800ff007b82 */ /* 0x000e220000000800 */
[----:B------:R-:W2:Y:S01]  /*0050*/  LDCU UR5, c[0x0][0x370] ;  /* 0x00006e00ff0577ac */ /* 0x000ea20008000800 */
[----:B0-----:R-:W-:-:S02]  /*0060*/  IMAD R3, R0, UR4, R3 ;  /* 0x0000000400037c24 */ /* 0x001fc4000f8e0203 */
[----:B--2---:R-:W-:-:S03]  /*0070*/  IMAD R0, R0, UR5, RZ ;  /* 0x0000000500007c24 */ /* 0x004fc6000f8e02ff */
[----:B-1----:R-:W-:-:S13]  /*0080*/  ISETP.GE.AND P0, PT, R3, UR6, PT ;  /* 0x0000000603007c0c */ /* 0x002fda000bf06270 */
[----:B------:R-:W-:Y:S05]  /*0090*/  @P0 EXIT ;  /* 0x000000000000094d */ /* 0x000fea0003800000 */
[----:B------:R-:W0:Y:S01]  /*00a0*/  I2F.U32.RP R8, R0 ;  /* 0x0000000000087306 */ /* 0x000e220000209000 */
[C---:B------:R-:W-:Y:S01]  /*00b0*/  IMAD.IADD R2, R0.reuse, 0x1, R3 ;  /* 0x0000000100027824 */ /* 0x040fe200078e0203 */
[----:B------:R-:W-:Y:S01]  /*00c0*/  IADD3 R9, PT, PT, RZ, -R0, RZ ;  /* 0x80000000ff097210 */ /* 0x000fe20007ffe0ff */
[----:B------:R-:W1:Y:S01]  /*00d0*/  LDCU.64 UR4, c[0x0][0x358] ;  /* 0x00006b00ff0477ac */ /* 0x000e620008000a00 */
[----:B------:R-:W-:Y:S01]  /*00e0*/  ISETP.NE.U32.AND P2, PT, R0, RZ, PT ;  /* 0x000000ff0000720c */ /* 0x000fe20003f45070 */
[----:B------:R-:W-:Y:S01]  /*00f0*/  BSSY.RECONVERGENT B0, `(.L_x_12) ;  /* 0x0000028000007945 */ /* 0x000fe20003800200 */
[C---:B------:R-:W-:Y:S02]  /*0100*/  ISETP.GE.AND P0, PT, R2.reuse, UR6, PT ;  /* 0x0000000602007c0c */ /* 0x040fe4000bf06270 */
[----:B------:R-:W-:Y:S02]  /*0110*/  VIMNMX R7, PT, PT, R2, UR6, !PT ;  /* 0x0000000602077c48 */ /* 0x000fe4000ffe0100 */
[----:B------:R-:W-:-:S04]  /*0120*/  SEL R6, RZ, 0x1, P0 ;  /* 0x00000001ff067807 */ /* 0x000fc80000000000 */
[----:B------:R-:W-:Y:S01]  /*0130*/  IADD3 R7, PT, PT, R7, -R2, -R6 ;  /* 0x8000000207077210 */ /* 0x000fe20007ffe806 */
[----:B0-----:R-:W0:Y:S02]  /*0140*/  MUFU.RCP R8, R8 ;  /* 0x0000000800087308 */ /* 0x001e240000001000 */
[----:B0-----:R-:W-:-:S06]  /*0150*/  IADD3 R4, PT, PT, R8, 0xffffffe, RZ ;  /* 0x0ffffffe08047810 */ /* 0x001fcc0007ffe0ff */
[----:B------:R0:W2:Y:S02]  /*0160*/  F2I.FTZ.U32.TRUNC.NTZ R5, R4 ;  /* 0x0000000400057305 */ /* 0x0000a4000021f000 */
[----:B0-----:R-:W-:Y:S02]  /*0170*/  HFMA2 R4, -RZ, RZ, 0, 0 ;  /* 0x00000000ff047431 */ /* 0x001fe400000001ff */
[----:B--2---:R-:W-:-:S04]  /*0180*/  IMAD R9, R9, R5, RZ ;  /* 0x0000000509097224 */ /* 0x004fc800078e02ff */
[----:B------:R-:W-:-:S06]  /*0190*/  IMAD.HI.U32 R8, R5, R9, R4 ;  /* 0x0000000905087227 */ /* 0x000fcc00078e0004 */
[----:B------:R-:W-:-:S05]  /*01a0*/  IMAD.HI.U32 R5, R8, R7, RZ ;  /* 0x0000000708057227 */ /* 0x000fca00078e00ff */
[----:B------:R-:W-:-:S05]  /*01b0*/  IADD3 R2, PT, PT, -R5, RZ, RZ ;  /* 0x000000ff05027210 */ /* 0x000fca0007ffe1ff */
[----:B------:R-:W-:-:S05]  /*01c0*/  IMAD R7, R0, R2, R7 ;  /* 0x0000000200077224 */ /* 0x000fca00078e0207 */
[----:B------:R-:W-:-:S13]  /*01d0*/  ISETP.GE.U32.AND P0, PT, R7, R0, PT ;  /* 0x000000000700720c */ /* 0x000fda0003f06070 */
[----:B------:R-:W-:Y:S01]  /*01e0*/  @P0 IMAD.IADD R7, R7, 0x1, -R0 ;  /* 0x0000000107070824 */ /* 0x000fe200078e0a00 */
[----:B------:R-:W-:-:S04]  /*01f0*/  @P0 IADD3 R5, PT, PT, R5, 0x1, RZ ;  /* 0x0000000105050810 */ /* 0x000fc80007ffe0ff */
[----:B------:R-:W-:-:S13]  /*0200*/  ISETP.GE.U32.AND P1, PT, R7, R0, PT ;  /* 0x000000000700720c */ /* 0x000fda0003f26070 */
[----:B------:R-:W-:Y:S02]  /*0210*/  @P1 IADD3 R5, PT, PT, R5, 0x1, RZ ;  /* 0x0000000105051810 */ /* 0x000fe40007ffe0ff */
[----:B------:R-:W-:-:S05]  /*0220*/  @!P2 LOP3.LUT R5, RZ, R0, RZ, 0x33, !PT ;  /* 0x00000000ff05a212 */ /* 0x000fca00078e33ff */
[----:B------:R-:W-:-:S05]  /*0230*/  IMAD.IADD R2, R6, 0x1, R5 ;  /* 0x0000000106027824 */ /* 0x000fca00078e0205 */
[C---:B------:R-:W-:Y:S02]  /*0240*/  LOP3.LUT R4, R2.reuse, 0x3, RZ, 0xc0, !PT ;  /* 0x0000000302047812 */ /* 0x040fe400078ec0ff */
[----:B------:R-:W-:Y:S02]  /*0250*/  ISETP.GE.U32.AND P1, PT, R2, 0x3, PT ;  /* 0x000000030200780c */ /* 0x000fe40003f26070 */
[----:B------:R-:W-:-:S13]  /*0260*/  ISETP.NE.AND P0, PT, R4, 0x3, PT ;  /* 0x000000030400780c */ /* 0x000fda0003f05270 */
[----:B-1----:R-:W-:Y:S05]  /*0270*/  @!P0 BRA `(.L_x_13) ;  /* 0x00000000003c8947 */ /* 0x002fea0003800000 */
[----:B------:R-:W0:Y:S01]  /*0280*/  LDC.64 R8, c[0x0][0x390] ;  /* 0x0000e400ff087b82 */ /* 0x000e220000000a00 */
[----:B------:R-:W-:-:S04]  /*0290*/  IADD3 R2, PT, PT, R2, 0x1, RZ ;  /* 0x0000000102027810 */ /* 0x000fc80007ffe0ff */
[----:B------:R-:W-:-:S03]  /*02a0*/  LOP3.LUT R2, R2, 0x3, RZ, 0xc0, !PT ;  /* 0x0000000302027812 */ /* 0x000fc600078ec0ff */
[----:B------:R-:W1:Y:S01]  /*02b0*/  LDC.64 R10, c[0x0][0x388] ;  /* 0x0000e200ff0a7b82 */ /* 0x000e620000000a00 */
[----:B------:R-:W-:-:S07]  /*02c0*/  IADD3 R2, PT, PT, -R2, RZ, RZ ;  /* 0x000000ff02027210 */ /* 0x000fce0007ffe1ff */
.L_x_14:
[----:B-1----:R-:W-:-:S04]  /*02d0*/  IMAD.WIDE R6, R3, 0x4, R10 ;  /* 0x0000000403067825 */ /* 0x002fc800078e020a */
[----:B0-2---:R-:W-:Y:S02]  /*02e0*/  IMAD.WIDE R4, R3, 0x4, R8 ;  /* 0x0000000403047825 */ /* 0x005fe400078e0208 */
[----:B------:R-:W2:Y:S04]  /*02f0*/  LDG.E R6, desc[UR4][R6.64] ;  /* 0x0000000406067981 */ /* 0x000ea8000c1e1900 */
[----:B------:R-:W2:Y:S01]  /*0300*/  LDG.E R13, desc[UR4][R4.64] ;  /* 0x00000004040d7981 */ /* 0x000ea2000c1e1900 */
[----:B------:R-:W-:Y:S01]  /*0310*/  VIADD R2, R2, 0x1 ;  /* 0x0000000102027836 */ /* 0x000fe20000000000 */
[----:B------:R-:W-:-:S04]  /*0320*/  IADD3 R3, PT, PT, R0, R3, RZ ;  /* 0x0000000300037210 */ /* 0x000fc80007ffe0ff */
[----:B------:R-:W-:Y:S01]  /*0330*/  ISETP.NE.AND P0, PT, R2, RZ, PT ;  /* 0x000000ff0200720c */ /* 0x000fe20003f05270 */
[----:B--2---:R-:W-:-:S05]  /*0340*/  FADD R13, R6, R13 ;  /* 0x0000000d060d7221 */ /* 0x004fca0000000000 */
[----:B------:R2:W-:Y:S07]  /*0350*/  STG.E desc[UR4][R4.64], R13 ;  /* 0x0000000d04007986 */ /* 0x0005ee000c101904 */
[----:B------:R-:W-:Y:S05]  /*0360*/  @P0 BRA `(.L_x_14) ;  /* 0xfffffffc00d80947 */ /* 0x000fea000383ffff */
.L_x_13:
[----:B------:R-:W-:Y:S05]  /*0370*/  BSYNC.RECONVERGENT B0 ;  /* 0x0000000000007941 */ /* 0x000fea0003800200 */
.L_x_12:
[----:B------:R-:W-:Y:S05]  /*0380*/  @!P1 EXIT ;  /* 0x000000000000994d */ /* 0x000fea0003800000 */
.L_x_15:
[----:B-12---:R-:W0:Y:S08]  /*0390*/  LDC.64 R4, c[0x0][0x388] ;  /* 0x0000e200ff047b82 */ /* 0x006e300000000a00 */
[----:B------:R-:W1:Y:S01]  /*03a0*/  LDC.64 R6, c[0x0][0x390] ;  /* 0x0000e400ff067b82 */ /* 0x000e620000000a00 */
[----:B0-----:R-:W-:-:S05]  /*03b0*/  IMAD.WIDE R12, R3, 0x4, R4 ;  /* 0x00000004030c7825 */ /* 0x001fca00078e0204 */
[----:B------:R-:W2:Y:S01]  /*03c0*/  LDG.E R2, desc[UR4][R12.64] ;  /* 0x000000040c027981 */ /* 0x000ea2000c1e1900 */
[----:B-1----:R-:W-:-:S05]  /*03d0*/  IMAD.WIDE R14, R3, 0x4, R6 ;  /* 0x00000004030e7825 */ /* 0x002fca00078e0206 */
[----:B------:R-:W2:Y:S01]  /*03e0*/  LDG.E R5, desc[UR4][R14.64] ;  /* 0x000000040e057981 */ /* 0x000ea2000c1e1900 */
[----:B------:R-:W-:-:S04]  /*03f0*/  IMAD.WIDE R6, R0, 0x4, R14 ;  /* 0x0000000400067825 */ /* 0x000fc800078e020e */
[----:B--2---:R-:W-:Y:S01]  /*0400*/  FADD R17, R2, R5 ;  /* 0x0000000502117221 */ /* 0x004fe20000000000 */
[----:B------:R-:W-:-:S04]  /*0410*/  IMAD.WIDE R4, R0, 0x4, R12 ;  /* 0x0000000400047825 */ /* 0x000fc800078e020c */
[----:B------:R0:W-:Y:S04]  /*0420*/  STG.E desc[UR4][R14.64], R17 ;  /* 0x000000110e007986 */ /* 0x0001e8000c101904 */
[----:B------:R-:W2:Y:S04]  /*0430*/  LDG.E R2, desc[UR4][R4.64] ;  /* 0x0000000404027981 */ /* 0x000ea8000c1e1900 */
[----:B------:R-:W2:Y:S01]  /*0440*/  LDG.E R9, desc[UR4][R6.64] ;  /* 0x0000000406097981 */ /* 0x000ea2000c1e1900 */
[----:B------:R-:W-:-:S04]  /*0450*/  IMAD.WIDE R10, R0, 0x4, R6 ;  /* 0x00000004000a7825 */ /* 0x000fc800078e0206 */
[----:B--2---:R-:W-:Y:S01]  /*0460*/  FADD R19, R2, R9 ;  /* 0x0000000902137221 */ /* 0x004fe20000000000 */
[----:B------:R-:W-:-:S04]  /*0470*/  IMAD.WIDE R8, R0, 0x4, R4 ;  /* 0x0000000400087825 */ /* 0x000fc800078e0204 */
[----:B------:R1:W-:Y:S04]  /*0480*/  STG.E desc[UR4][R6.64], R19 ;  /* 0x0000001306007986 */ /* 0x0003e8000c101904 */
[----:B------:R-:W2:Y:S04]  /*0490*/  LDG.E R2, desc[UR4][R8.64] ;  /* 0x0000000408027981 */ /* 0x000ea8000c1e1900 */
[----:B------:R-:W2:Y:S01]  /*04a0*/  LDG.E R13, desc[UR4][R10.64] ;  /* 0x000000040a0d7981 */ /* 0x000ea2000c1e1900 */
[----:B0-----:R-:W-:-:S04]  /*04b0*/  IMAD.WIDE R14, R0, 0x4, R10 ;  /* 0x00000004000e7825 */ /* 0x001fc800078e020a */
[----:B--2---:R-:W-:Y:S01]  /*04c0*/  FADD R21, R2, R13 ;  /* 0x0000000d02157221 */ /* 0x004fe20000000000 */
[----:B------:R-:W-:-:S04]  /*04d0*/  IMAD.WIDE R12, R0, 0x4, R8 ;  /* 0x00000004000c7825 */ /* 0x000fc800078e0208 */
[----:B------:R1:W-:Y:S04]  /*04e0*/  STG.E desc[UR4][R10.64], R21 ;  /* 0x000000150a007986 */ /* 0x0003e8000c101904 */
[----:B------:R-:W2:Y:S04]  /*04f0*/  LDG.E R12, desc[UR4][R12.64] ;  /* 0x000000040c0c7981 */ /* 0x000ea8000c1e1900 */
[----:B------:R-:W2:Y:S01]  /*0500*/  LDG.E R5, desc[UR4][R14.64] ;  /* 0x000000040e057981 */ /* 0x000ea2000c1e1900 */
[----:B------:R-:W-:-:S04]  /*0510*/  LEA R3, R0, R3, 0x2 ;  /* 0x0000000300037211 */ /* 0x000fc800078e10ff */
[----:B------:R-:W-:Y:S01]  /*0520*/  ISETP.GE.AND P0, PT, R3, UR6, PT ;  /* 0x0000000603007c0c */ /* 0x000fe2000bf06270 */
[----:B--2---:R-:W-:-:S05]  /*0530*/  FADD R5, R12, R5 ;  /* 0x000000050c057221 */ /* 0x004fca0000000000 */
[----:B------:R1:W-:Y:S07]  /*0540*/  STG.E desc[UR4][R14.64], R5 ;  /* 0x000000050e007986 */ /* 0x0003ee000c101904 */
[----:B------:R-:W-:Y:S05]  /*0550*/  @!P0 BRA `(.L_x_15) ;  /* 0xfffffffc008c8947 */ /* 0x000fea000383ffff */
[----:B------:R-:W-:Y:S05]  /*0560*/  EXIT ;  /* 0x000000000000794d */ /* 0x000fea0003800000 */
.L_x_16:
        /* <DEDUP_REMOVED lines=9> */
.L_x_19:


//--------------------- .text._Z3addPiS_          --------------------------
	.section	.text._Z3addPiS_,"ax",@progbits
	.align	128
        .global         _Z3addPiS_
        .type           _Z3addPiS_,@function
        .size           _Z3addPiS_,(.L_x_20 - _Z3addPiS_)
        .other          _Z3addPiS_,@"STO_CUDA_ENTRY STV_DEFAULT"
_Z3addPiS_:
.text._Z3addPiS_:
[----:B------:R-:W-:Y:S01]  /*0000*/  LDC R1, c[0x0][0x37c] ;  /* 0x0000df00ff017b82 */ /* 0x000fe20000000800 */
[----:B------:R-:W0:Y:S02]  /*0010*/  S2R R7, SR_CTAID.X ;  /* 0x0000000000077919 */ /* 0x000e240000002500 */
[----:B0-----:R-:W-:-:S13]  /*0020*/  ISETP.GT.U32.AND P0, PT, R7, 0x9, PT ;  /* 0x000000090700780c */ /* 0x001fda0003f04070 */
[----:B------:R-:W-:Y:S05]  /*0030*/  @P0 EXIT ;  /* 0x000000000000094d */ /* 0x000fea0003800000 */
[----:B------:R-:W0:Y:S01]  /*0040*/  LDC.64 R2, c[0x0][0x380] ;  /* 0x0000e000ff027b82 */ /* 0x000e220000000a00 */
[----:B------:R-:W1:Y:S07]  /*0050*/  LDCU.64 UR4, c[0x0][0x358] ;  /* 0x00006b00ff0477ac */ /* 0x000e6e0008000a00 */
[----:B------:R-:W2:Y:S01]  /*0060*/  LDC.64 R4, c[0x0][0x388] ;  /* 0x0000e200ff047b82 */ /* 0x000ea20000000a00 */
[----:B0-----:R-:W-:-:S06]  /*0070*/  IMAD.WIDE.U32 R2, R7, 0x4, R2 ;  /* 0x0000000407027825 */ /* 0x001fcc00078e0002 */
[----:B-1----:R-:W3:Y:S01]  /*0080*/  LDG.E R2, desc[UR4][R2.64] ;  /* 0x0000000402027981 */ /* 0x002ee2000c1e1900 */
[----:B--2---:R-:W-:Y:S01]  /*0090*/  IMAD.WIDE.U32 R4, R7, 0x4, R4 ;  /* 0x0000000407047825 */ /* 0x004fe200078e0004 */
[----:B---3--:R-:W-:-:S05]  /*00a0*/  SHF.L.U32 R7, R2, 0x1, RZ ;  /* 0x0000000102077819 */ /* 0x008fca00000006ff */
[----:B------:R-:W-:Y:S01]  /*00b0*/  STG.E desc[UR4][R4.64], R7 ;  /* 0x0000000704007986 */ /* 0x000fe2000c101904 */
[----:B------:R-:W-:Y:S05]  /*00c0*/  EXIT ;  /* 0x000000000000794d */ /* 0x000fea0003800000 */
.L_x_17:
        /* <DEDUP_REMOVED lines=11> */
.L_x_20:


//--------------------- .nv.global.init           --------------------------
	.section	.nv.global.init,"aw",@progbits
.nv.global.init:
	.type		$str$2,@object
	.size		$str$2,($str$1 - $str$2)
$str$2:
        /*0000*/ 	.byte	0x0a, 0x00
	.type		$str$1,@object
	.size		$str$1,($str - $str$1)
$str$1:
        /*0002*/ 	.byte	0x28, 0x25, 0x66, 0x2c, 0x20, 0x25, 0x66, 0x29, 0x20, 0x20, 0x00
	.type		$str,@object
	.size		$str,(.L_0 - $str)
$str:
        /*000d*/ 	.byte	0x5b, 0x54, 0x45, 0x53, 0x54, 0x5d, 0x20, 0x4d, 0x61, 0x74, 0x72, 0x69, 0x78, 0x20, 0x6f, 0x6e
        /*001d*/ 	.byte	0x20, 0x64, 0x65, 0x76, 0x69, 0x63, 0x65, 0x3a, 0x0a, 0x00
.L_0:


//--------------------- .nv.shared.reserved.0     --------------------------
	.section	.nv.shared.reserved.0,"aw",@nobits
	.weak		__nv_reservedSMEM_offset_0_alias
	.size		__nv_reservedSMEM_offset_0_alias, 0, 64
	.other		__nv_reservedSMEM_offset_0_alias,@"STO_CUDA_RESERVED_SHARED STV_DEFAULT"
__nv_reservedSMEM_offset_0_alias:
	.zero		0
	.zero		64


//--------------------- .nv.constant0._Z19print_device_matrixPP6float2 --------------------------
	.section	.nv.constant0._Z19print_device_matrixPP6float2,"a",@progbits
	.sectionflags	@""
	.align	4
.nv.constant0._Z19print_device_matrixPP6float2:
	.zero		904


//--------------------- .nv.constant0._Z3addiPfS_ --------------------------
	.section	.nv.constant0._Z3addiPfS_,"a",@progbits
	.sectionflags	@""
	.align	4
.nv.constant0._Z3addiPfS_:
	.zero		920


//--------------------- .nv.constant0._Z3addPiS_  --------------------------
	.section	.nv.constant0._Z3addPiS_,"a",@progbits
	.sectionflags	@""
	.align	4
.nv.constant0._Z3addPiS_:
	.zero		912


//--------------------- SYMBOLS --------------------------

	.type		.nv.reservedSmem.offset0,@object
	.size		.nv.reservedSmem.offset0,0x4
	.type		vprintf,@function
